	.headerflags	@"EF_CUDA_TEXMODE_UNIFIED EF_CUDA_64BIT_ADDRESS EF_CUDA_ACCELERATORS EF_CUDA_SM90 EF_CUDA_VIRTUAL_SM(EF_CUDA_SM90)"
	.elftype	@"ET_EXEC"


//--------------------- .nv.info                  --------------------------
	.section	.nv.info,"",@"SHT_CUDA_INFO"
	.align	4


	//----- nvinfo : EIATTR_REGCOUNT
	.align		4
        /*0000*/ 	.byte	0x04, 0x2f
        /*0002*/ 	.short	(.L_1 - .L_0)
	.align		4
.L_0:
        /*0004*/ 	.word	index@(triton_poi_fused_max_pool2d_with_indices_36)
        /*0008*/ 	.word	0x0000001a


	//----- nvinfo : EIATTR_MIN_STACK_SIZE
	.align		4
.L_1:
        /*000c*/ 	.byte	0x04, 0x12
        /*000e*/ 	.short	(.L_3 - .L_2)
	.align		4
.L_2:
        /*0010*/ 	.word	index@(triton_poi_fused_max_pool2d_with_indices_36)
        /*0014*/ 	.word	0x00000000


	//----- nvinfo : EIATTR_FRAME_SIZE
	.align		4
.L_3:
        /*0018*/ 	.byte	0x04, 0x11
        /*001a*/ 	.short	(.L_5 - .L_4)
	.align		4
.L_4:
        /*001c*/ 	.word	index@(triton_poi_fused_max_pool2d_with_indices_36)
        /*0020*/ 	.word	0x00000000


	//----- nvinfo : EIATTR_MIN_STACK_SIZE
	.align		4
.L_5:
        /*0024*/ 	.byte	0x04, 0x12
        /*0026*/ 	.short	(.L_7 - .L_6)
	.align		4
.L_6:
        /*0028*/ 	.word	index@(triton_poi_fused_max_pool2d_with_indices_36)
        /*002c*/ 	.word	0x00000000
.L_7:


//--------------------- .nv.info.triton_poi_fused_max_pool2d_with_indices_36 --------------------------
	.section	.nv.info.triton_poi_fused_max_pool2d_with_indices_36,"",@"SHT_CUDA_INFO"
	.sectionflags	@""
	.align	4


	//----- nvinfo : EIATTR_CUDA_API_VERSION
	.align		4
        /*0000*/ 	.byte	0x04, 0x37
        /*0002*/ 	.short	(.L_9 - .L_8)
.L_8:
        /*0004*/ 	.word	0x0000007c


	//----- nvinfo : EIATTR_KPARAM_INFO
	.align		4
.L_9:
        /*0008*/ 	.byte	0x04, 0x17
        /*000a*/ 	.short	(.L_11 - .L_10)
.L_10:
        /*000c*/ 	.word	0x00000000
        /*0010*/ 	.short	0x0003
        /*0012*/ 	.short	0x0018
        /*0014*/ 	.byte	0x00, 0xf0, 0x11, 0x00


	//----- nvinfo : EIATTR_KPARAM_INFO
	.align		4
.L_11:
        /*0018*/ 	.byte	0x04, 0x17
        /*001a*/ 	.short	(.L_13 - .L_12)
.L_12:
        /*001c*/ 	.word	0x00000000
        /*0020*/ 	.short	0x0002
        /*0022*/ 	.short	0x0010
        /*0024*/ 	.byte	0x00, 0xf4, 0x21, 0x00


	//----- nvinfo : EIATTR_KPARAM_INFO
	.align		4
.L_13:
        /*0028*/ 	.byte	0x04, 0x17
        /*002a*/ 	.short	(.L_15 - .L_14)
.L_14:
        /*002c*/ 	.word	0x00000000
        /*0030*/ 	.short	0x0001
        /*0032*/ 	.short	0x0008
        /*0034*/ 	.byte	0x00, 0xf4, 0x21, 0x00


	//----- nvinfo : EIATTR_KPARAM_INFO
	.align		4
.L_15:
        /*0038*/ 	.byte	0x04, 0x17
        /*003a*/ 	.short	(.L_17 - .L_16)
.L_16:
        /*003c*/ 	.word	0x00000000
        /*0040*/ 	.short	0x0000
        /*0042*/ 	.short	0x0000
        /*0044*/ 	.byte	0x00, 0xf4, 0x21, 0x00


	//----- nvinfo : EIATTR_SPARSE_MMA_MASK
	.align		4
.L_17:
        /*0048*/ 	.byte	0x03, 0x50
        /*004a*/ 	.short	0x0000


	//----- nvinfo : EIATTR_MAXREG_COUNT
	.align		4
        /*004c*/ 	.byte	0x03, 0x1b
        /*004e*/ 	.short	0x00ff


	//----- nvinfo : EIATTR_EXIT_INSTR_OFFSETS
	.align		4
        /*0050*/ 	.byte	0x04, 0x1c
        /*0052*/ 	.short	(.L_19 - .L_18)


	//   ....[0]....
.L_18:
        /*0054*/ 	.word	0x00000b00


	//   ....[1]....
        /*0058*/ 	.word	0x00000b20


	//----- nvinfo : EIATTR_REQNTID
	.align		4
.L_19:
        /*005c*/ 	.byte	0x04, 0x10
        /*005e*/ 	.short	(.L_21 - .L_20)
.L_20:
        /*0060*/ 	.word	0x00000080
        /*0064*/ 	.word	0x00000001
        /*0068*/ 	.word	0x00000001


	//----- nvinfo : EIATTR_CBANK_PARAM_SIZE
	.align		4
.L_21:
        /*006c*/ 	.byte	0x03, 0x19
        /*006e*/ 	.short	0x001c


	//----- nvinfo : EIATTR_PARAM_CBANK
	.align		4
        /*0070*/ 	.byte	0x04, 0x0a
        /*0072*/ 	.short	(.L_23 - .L_22)
	.align		4
.L_22:
        /*0074*/ 	.word	index@(.nv.constant0.triton_poi_fused_max_pool2d_with_indices_36)
        /*0078*/ 	.short	0x0210
        /*007a*/ 	.short	0x001c


	//----- nvinfo : EIATTR_SW_WAR
	.align		4
.L_23:
        /*007c*/ 	.byte	0x04, 0x36
        /*007e*/ 	.short	(.L_25 - .L_24)
.L_24:
        /*0080*/ 	.word	0x00000008
.L_25:


//--------------------- .nv.callgraph             --------------------------
	.section	.nv.callgraph,"",@"SHT_CUDA_CALLGRAPH"
	.align	4
	.sectionentsize	8
	.align		4
        /*0000*/ 	.word	0x00000000
	.align		4
        /*0004*/ 	.word	0xffffffff
	.align		4
        /*0008*/ 	.word	0x00000000
	.align		4
        /*000c*/ 	.word	0xfffffffe
	.align		4
        /*0010*/ 	.word	0x00000000
	.align		4
        /*0014*/ 	.word	0xfffffffd
	.align		4
        /*0018*/ 	.word	0x00000000
	.align		4
        /*001c*/ 	.word	0xfffffffc


//--------------------- .text.triton_poi_fused_max_pool2d_with_indices_36 --------------------------
	.section	.text.triton_poi_fused_max_pool2d_with_indices_36,"ax",@progbits
	.align	128
        .global         triton_poi_fused_max_pool2d_with_indices_36
        .type           triton_poi_fused_max_pool2d_with_indices_36,@function
        .size           triton_poi_fused_max_pool2d_with_indices_36,(.L_x_1 - triton_poi_fused_max_pool2d_with_indices_36)
        .other          triton_poi_fused_max_pool2d_with_indices_36,@"STO_CUDA_ENTRY STV_DEFAULT"
triton_poi_fused_max_pool2d_with_indices_36:
.text.triton_poi_fused_max_pool2d_with_indices_36:
[----:B------:R-:W0:Y:S02]  /*0000*/  LDC R1, c[0x0][0x28] ;  /* 0x00000a00ff017b82 */ /* 0x000e240000000800 */
[----:B------:R-:W1:Y:S01]  /*0010*/  S2R R0, SR_TID.X ;  /* 0x0000000000007919 */ /* 0x000e620000002100 */
[----:B------:R-:W-:Y:S01]  /*0020*/  IMAD.MOV.U32 R2, RZ, RZ, RZ ;  /* 0x000000ffff027224 */ /* 0x000fe200078e00ff */
[----:B------:R-:W-:Y:S02]  /*0030*/  CS2R R12, SRZ ;  /* 0x00000000000c7805 */ /* 0x000fe4000001ff00 */
[----:B------:R-:W-:Y:S01]  /*0040*/  CS2R R10, SRZ ;  /* 0x00000000000a7805 */ /* 0x000fe2000001ff00 */
[----:B------:R-:W2:Y:S01]  /*0050*/  S2R R3, SR_CTAID.X ;  /* 0x0000000000037919 */ /* 0x000ea20000002500 */
[----:B------:R-:W-:Y:S01]  /*0060*/  ULDC.64 UR4, c[0x0][0x208] ;  /* 0x0000820000047ab9 */ /* 0x000fe20000000a00 */
[----:B------:R-:W-:Y:S01]  /*0070*/  CS2R R14, SRZ ;  /* 0x00000000000e7805 */ /* 0x000fe2000001ff00 */
[----:B------:R-:W-:Y:S01]  /*0080*/  ULDC.64 UR6, c[0x0][0x220] ;  /* 0x0000880000067ab9 */ /* 0x000fe20000000a00 */
[----:B-1----:R-:W-:-:S05]  /*0090*/  IMAD.SHL.U32 R0, R0, 0x2, RZ ;  /* 0x0000000200007824 */ /* 0x002fca00078e00ff */
[----:B------:R-:W-:-:S05]  /*00a0*/  LOP3.LUT R0, R0, 0xfe, RZ, 0xc0, !PT ;  /* 0x000000fe00007812 */ /* 0x000fca00078ec0ff */
[----:B--2---:R-:W-:-:S04]  /*00b0*/  IMAD R3, R3, 0x100, R0 ;  /* 0x0000010003037824 */ /* 0x004fc800078e0200 */
[C---:B------:R-:W-:Y:S01]  /*00c0*/  IMAD.HI R0, R3.reuse, -0x77777777, R2 ;  /* 0x8888888903007827 */ /* 0x040fe200078e0202 */
[----:B------:R-:W-:-:S04]  /*00d0*/  ISETP.GE.AND P0, PT, R3, 0x7800, PT ;  /* 0x000078000300780c */ /* 0x000fc80003f06270 */
[----:B------:R-:W-:-:S04]  /*00e0*/  SHF.R.U32.HI R5, RZ, 0x1f, R0 ;  /* 0x0000001fff057819 */ /* 0x000fc80000011600 */
[CC--:B------:R-:W-:Y:S02]  /*00f0*/  LEA.HI.SX32 R2, R0.reuse, R5.reuse, 0x18 ;  /* 0x0000000500027211 */ /* 0x0c0fe400078fc2ff */
[----:B------:R-:W-:Y:S02]  /*0100*/  LEA.HI.SX32 R7, R0, R5, 0x16 ;  /* 0x0000000500077211 */ /* 0x000fe400078fb2ff */
[----:B------:R-:W-:Y:S01]  /*0110*/  LEA.HI R0, R2, R2, RZ, 0x2 ;  /* 0x0000000202007211 */ /* 0x000fe200078f10ff */
[----:B------:R-:W1:Y:S01]  /*0120*/  LDC.64 R4, c[0x0][0x210] ;  /* 0x00008400ff047b82 */ /* 0x000e620000000a00 */
[----:B------:R-:W-:Y:S02]  /*0130*/  LEA.HI R6, R7, R7, RZ, 0x2 ;  /* 0x0000000707067211 */ /* 0x000fe400078f10ff */
[----:B------:R-:W-:Y:S01]  /*0140*/  LOP3.LUT R9, R0, 0xfffffffc, RZ, 0xc0, !PT ;  /* 0xfffffffc00097812 */ /* 0x000fe200078ec0ff */
[----:B------:R-:W-:Y:S01]  /*0150*/  IMAD R0, R2, -0x1e0, R3 ;  /* 0xfffffe2002007824 */ /* 0x000fe200078e0203 */
[----:B------:R-:W-:-:S03]  /*0160*/  LOP3.LUT R6, R6, 0xfffffffc, RZ, 0xc0, !PT ;  /* 0xfffffffc06067812 */ /* 0x000fc600078ec0ff */
[----:B------:R-:W-:Y:S02]  /*0170*/  IMAD.IADD R2, R2, 0x1, -R9 ;  /* 0x0000000102027824 */ /* 0x000fe400078e0a09 */
[C---:B------:R-:W-:Y:S02]  /*0180*/  IMAD.IADD R9, R7.reuse, 0x1, -R6 ;  /* 0x0000000107097824 */ /* 0x040fe400078e0a06 */
[----:B------:R-:W-:Y:S02]  /*0190*/  IMAD R7, R7, 0x1e00, R0 ;  /* 0x00001e0007077824 */ /* 0x000fe400078e0200 */
[C---:B------:R-:W-:Y:S01]  /*01a0*/  VIADD R0, R2.reuse, 0x1 ;  /* 0x0000000102007836 */ /* 0x040fe20000000000 */
[----:B------:R-:W-:Y:S01]  /*01b0*/  LOP3.LUT R6, R9, R2, RZ, 0xfc, !PT ;  /* 0x0000000209067212 */ /* 0x000fe200078efcff */
[----:B------:R-:W-:-:S03]  /*01c0*/  IMAD R7, R2, 0x3c0, R7 ;  /* 0x000003c002077824 */ /* 0x000fc600078e0207 */
[----:B------:R-:W-:Y:S01]  /*01d0*/  ISETP.GT.AND P3, PT, R6, -0x1, !P0 ;  /* 0xffffffff0600780c */ /* 0x000fe20004764270 */
[C---:B------:R-:W-:Y:S01]  /*01e0*/  VIADD R19, R7.reuse, 0x1e0 ;  /* 0x000001e007137836 */ /* 0x040fe20000000000 */
[----:B------:R-:W-:Y:S01]  /*01f0*/  ISETP.GE.U32.AND P2, PT, R0, 0x4, PT ;  /* 0x000000040000780c */ /* 0x000fe20003f46070 */
[C---:B------:R-:W-:Y:S01]  /*0200*/  VIADD R21, R7.reuse, 0x3c0 ;  /* 0x000003c007157836 */ /* 0x040fe20000000000 */
[----:B------:R-:W-:Y:S01]  /*0210*/  P2R R6, PR, RZ, 0x1 ;  /* 0x00000001ff067803 */ /* 0x000fe20000000000 */
[----:B-1----:R-:W-:Y:S01]  /*0220*/  IMAD.WIDE R16, R7, 0x4, R4 ;  /* 0x0000000407107825 */ /* 0x002fe200078e0204 */
[----:B------:R-:W-:-:S03]  /*0230*/  ISETP.GT.AND P2, PT, R9, -0x1, !P2 ;  /* 0xffffffff0900780c */ /* 0x000fc60005744270 */
[----:B------:R-:W-:Y:S01]  /*0240*/  IMAD.WIDE R18, R19, 0x4, R4 ;  /* 0x0000000413127825 */ /* 0x000fe200078e0204 */
[----:B------:R-:W-:-:S03]  /*0250*/  ISETP.LT.AND P2, PT, R3, 0x7800, P2 ;  /* 0x000078000300780c */ /* 0x000fc60001741270 */
[----:B------:R-:W2:Y:S01]  /*0260*/  @P3 LDG.E.64 R12, desc[UR4][R16.64] ;  /* 0x00000004100c3981 */ /* 0x000ea2000c1e1b00 */
[----:B------:R-:W-:-:S03]  /*0270*/  IMAD.WIDE R20, R21, 0x4, R4 ;  /* 0x0000000415147825 */ /* 0x000fc600078e0204 */
[----:B------:R-:W3:Y:S06]  /*0280*/  @P3 LDG.E.64 R10, desc[UR4][R18.64] ;  /* 0x00000004120a3981 */ /* 0x000eec000c1e1b00 */
[----:B------:R-:W4:Y:S01]  /*0290*/  @P2 LDG.E.64 R14, desc[UR4][R20.64] ;  /* 0x00000004140e2981 */ /* 0x000f22000c1e1b00 */
[----:B--2---:R-:W-:Y:S02]  /*02a0*/  SEL R22, R13, 0xff800000, P3 ;  /* 0xff8000000d167807 */ /* 0x004fe40001800000 */
[----:B------:R-:W-:Y:S02]  /*02b0*/  SEL R13, R12, 0xff800000, P3 ;  /* 0xff8000000c0d7807 */ /* 0x000fe40001800000 */
[----:B---3--:R-:W-:-:S02]  /*02c0*/  SEL R11, R11, 0xff800000, P3 ;  /* 0xff8000000b0b7807 */ /* 0x008fc40001800000 */
[----:B------:R-:W-:Y:S02]  /*02d0*/  SEL R10, R10, 0xff800000, P3 ;  /* 0xff8000000a0a7807 */ /* 0x000fe40001800000 */
[----:B------:R-:W-:Y:S02]  /*02e0*/  FSETP.GT.AND P1, PT, R11, R22, PT ;  /* 0x000000160b00720b */ /* 0x000fe40003f24000 */
[----:B----4-:R-:W-:Y:S02]  /*02f0*/  SEL R8, R15, 0xff800000, P2 ;  /* 0xff8000000f087807 */ /* 0x010fe40001000000 */
[----:B------:R-:W-:Y:S02]  /*0300*/  FSETP.NAN.AND P6, PT, R11, R11, PT ;  /* 0x0000000b0b00720b */ /* 0x000fe40003fc8000 */
[----:B------:R-:W-:Y:S02]  /*0310*/  FSETP.NAN.AND P4, PT, R8, R8, PT ;  /* 0x000000080800720b */ /* 0x000fe40003f88000 */
[----:B------:R-:W-:-:S02]  /*0320*/  FSETP.GT.AND P5, PT, R10, R13, PT ;  /* 0x0000000d0a00720b */ /* 0x000fc40003fa4000 */
[----:B------:R-:W-:Y:S02]  /*0330*/  SEL R15, R14, 0xff800000, P2 ;  /* 0xff8000000e0f7807 */ /* 0x000fe40001000000 */
[----:B------:R-:W-:Y:S02]  /*0340*/  P2R R17, PR, RZ, 0x2 ;  /* 0x00000002ff117803 */ /* 0x000fe40000000000 */
[----:B------:R-:W-:Y:S02]  /*0350*/  @!P1 SEL R11, R11, R22, P6 ;  /* 0x000000160b0b9207 */ /* 0x000fe40003000000 */
[----:B------:R-:W-:Y:S02]  /*0360*/  FSETP.NAN.AND P6, PT, R15, R15, PT ;  /* 0x0000000f0f00720b */ /* 0x000fe40003fc8000 */
[----:B------:R-:W-:-:S04]  /*0370*/  FSETP.GEU.AND P0, PT, R11, R8, PT ;  /* 0x000000080b00720b */ /* 0x000fc80003f0e000 */
[----:B------:R-:W-:Y:S02]  /*0380*/  @!P4 SEL R8, R8, R11, !P0 ;  /* 0x0000000b0808c207 */ /* 0x000fe40004000000 */
[C---:B------:R-:W-:Y:S02]  /*0390*/  FSETP.NAN.AND P4, PT, R10.reuse, R10, PT ;  /* 0x0000000a0a00720b */ /* 0x040fe40003f88000 */
[----:B------:R-:W-:Y:S02]  /*03a0*/  P2R R18, PR, RZ, 0x1 ;  /* 0x00000001ff127803 */ /* 0x000fe40000000000 */
[----:B------:R-:W-:Y:S01]  /*03b0*/  @!P5 SEL R10, R10, R13, P4 ;  /* 0x0000000d0a0ad207 */ /* 0x000fe20002000000 */
[----:B------:R-:W-:-:S03]  /*03c0*/  VIADD R13, R7, 0xf00 ;  /* 0x00000f00070d7836 */ /* 0x000fc60000000000 */
[----:B------:R-:W-:Y:S01]  /*03d0*/  FSETP.GEU.AND P4, PT, R10, R15, PT ;  /* 0x0000000f0a00720b */ /* 0x000fe20003f8e000 */
[----:B------:R-:W-:-:S03]  /*03e0*/  IMAD.WIDE R12, R13, 0x4, R4 ;  /* 0x000000040d0c7825 */ /* 0x000fc600078e0204 */
[----:B------:R-:W-:Y:S02]  /*03f0*/  @!P6 SEL R15, R15, R10, !P4 ;  /* 0x0000000a0f0fe207 */ /* 0x000fe40006000000 */
[----:B------:R-:W-:-:S06]  /*0400*/  CS2R R10, SRZ ;  /* 0x00000000000a7805 */ /* 0x000fcc000001ff00 */
[----:B------:R-:W2:Y:S02]  /*0410*/  @P3 LDG.E.64 R10, desc[UR4][R12.64] ;  /* 0x000000040c0a3981 */ /* 0x000ea4000c1e1b00 */
[----:B--2---:R-:W-:-:S04]  /*0420*/  SEL R19, R11, 0xff800000, P3 ;  /* 0xff8000000b137807 */ /* 0x004fc80001800000 */
[-C--:B------:R-:W-:Y:S02]  /*0430*/  FSETP.NAN.AND P6, PT, R19, R19.reuse, PT ;  /* 0x000000131300720b */ /* 0x080fe40003fc8000 */
[----:B------:R-:W-:-:S11]  /*0440*/  FSETP.GEU.AND P0, PT, R8, R19, PT ;  /* 0x000000130800720b */ /* 0x000fd60003f0e000 */
[----:B------:R-:W-:Y:S02]  /*0450*/  @!P6 SEL R19, R19, R8, !P0 ;  /* 0x000000081313e207 */ /* 0x000fe40004000000 */
[----:B------:R-:W-:Y:S02]  /*0460*/  SEL R8, R10, 0xff800000, P3 ;  /* 0xff8000000a087807 */ /* 0x000fe40001800000 */
[----:B------:R-:W-:Y:S02]  /*0470*/  CS2R R10, SRZ ;  /* 0x00000000000a7805 */ /* 0x000fe4000001ff00 */
[-C--:B------:R-:W-:Y:S02]  /*0480*/  FSETP.NAN.AND P6, PT, R8, R8.reuse, PT ;  /* 0x000000080800720b */ /* 0x080fe40003fc8000 */
[----:B------:R-:W-:-:S04]  /*0490*/  FSETP.GEU.AND P1, PT, R15, R8, PT ;  /* 0x000000080f00720b */ /* 0x000fc80003f2e000 */
[----:B------:R-:W-:-:S07]  /*04a0*/  P2R R16, PR, RZ, 0x2 ;  /* 0x00000002ff107803 */ /* 0x000fce0000000000 */
[----:B------:R-:W-:Y:S01]  /*04b0*/  @!P6 SEL R8, R8, R15, !P1 ;  /* 0x0000000f0808e207 */ /* 0x000fe20004800000 */
[----:B------:R-:W-:Y:S01]  /*04c0*/  VIADD R15, R7, 0x10e0 ;  /* 0x000010e0070f7836 */ /* 0x000fe20000000000 */
[----:B------:R-:W-:-:S03]  /*04d0*/  ISETP.NE.AND P1, PT, R17, RZ, PT ;  /* 0x000000ff1100720c */ /* 0x000fc60003f25270 */
[----:B------:R-:W-:-:S05]  /*04e0*/  IMAD.WIDE R12, R15, 0x4, R4 ;  /* 0x000000040f0c7825 */ /* 0x000fca00078e0204 */
[----:B------:R-:W2:Y:S01]  /*04f0*/  @P3 LDG.E.64 R10, desc[UR4][R12.64] ;  /* 0x000000040c0a3981 */ /* 0x000ea2000c1e1b00 */
[----:B------:R-:W-:-:S04]  /*0500*/  VIADD R15, R7, 0x12c0 ;  /* 0x000012c0070f7836 */ /* 0x000fc80000000000 */
[----:B------:R-:W-:Y:S01]  /*0510*/  IMAD.WIDE R14, R15, 0x4, R4 ;  /* 0x000000040f0e7825 */ /* 0x000fe200078e0204 */
[----:B--2---:R-:W-:Y:S02]  /*0520*/  SEL R20, R11, 0xff800000, P3 ;  /* 0xff8000000b147807 */ /* 0x004fe40001800000 */
[----:B------:R-:W-:Y:S02]  /*0530*/  SEL R21, R10, 0xff800000, P3 ;  /* 0xff8000000a157807 */ /* 0x000fe40001800000 */
[----:B------:R-:W-:Y:S02]  /*0540*/  CS2R R10, SRZ ;  /* 0x00000000000a7805 */ /* 0x000fe4000001ff00 */
[-C--:B------:R-:W-:Y:S02]  /*0550*/  FSETP.NAN.AND P3, PT, R20, R20.reuse, PT ;  /* 0x000000141400720b */ /* 0x080fe40003f68000 */
[----:B------:R-:W-:Y:S02]  /*0560*/  FSETP.GEU.AND P6, PT, R19, R20, PT ;  /* 0x000000141300720b */ /* 0x000fe40003fce000 */
[----:B------:R-:W2:Y:S02]  /*0570*/  @P2 LDG.E.64 R10, desc[UR4][R14.64] ;  /* 0x000000040e0a2981 */ /* 0x000ea4000c1e1b00 */
[----:B------:R-:W-:-:S07]  /*0580*/  P2R R17, PR, RZ, 0x40 ;  /* 0x00000040ff117803 */ /* 0x000fce0000000000 */
[----:B------:R-:W-:Y:S02]  /*0590*/  @!P3 SEL R20, R20, R19, !P6 ;  /* 0x000000131414b207 */ /* 0x000fe40007000000 */
[-C--:B------:R-:W-:Y:S02]  /*05a0*/  FSETP.NAN.AND P3, PT, R21, R21.reuse, PT ;  /* 0x000000151500720b */ /* 0x080fe40003f68000 */
[----:B------:R-:W-:-:S04]  /*05b0*/  FSETP.GEU.AND P6, PT, R8, R21, PT ;  /* 0x000000150800720b */ /* 0x000fc80003fce000 */
[----:B------:R-:W-:-:S07]  /*05c0*/  P2R R13, PR, RZ, 0x40 ;  /* 0x00000040ff0d7803 */ /* 0x000fce0000000000 */
[----:B------:R-:W-:Y:S02]  /*05d0*/  @!P3 SEL R21, R21, R8, !P6 ;  /* 0x000000081515b207 */ /* 0x000fe40007000000 */
[----:B--2---:R-:W-:Y:S02]  /*05e0*/  SEL R23, R11, 0xff800000, P2 ;  /* 0xff8000000b177807 */ /* 0x004fe40001000000 */
[----:B------:R-:W-:Y:S02]  /*05f0*/  SEL R12, R10, 0xff800000, P2 ;  /* 0xff8000000a0c7807 */ /* 0x000fe40001000000 */
[-C--:B------:R-:W-:Y:S02]  /*0600*/  FSETP.NAN.AND P2, PT, R23, R23.reuse, PT ;  /* 0x000000171700720b */ /* 0x080fe40003f48000 */
[----:B------:R-:W-:-:S11]  /*0610*/  FSETP.GEU.AND P3, PT, R20, R23, PT ;  /* 0x000000171400720b */ /* 0x000fd60003f6e000 */
[----:B------:R-:W-:Y:S02]  /*0620*/  @!P2 SEL R23, R23, R20, !P3 ;  /* 0x000000141717a207 */ /* 0x000fe40005800000 */
[----:B------:R-:W-:Y:S02]  /*0630*/  SEL R20, RZ, 0x1, !P1 ;  /* 0x00000001ff147807 */ /* 0x000fe40004800000 */
[-C--:B------:R-:W-:Y:S02]  /*0640*/  FSETP.NAN.AND P1, PT, R12, R12.reuse, PT ;  /* 0x0000000c0c00720b */ /* 0x080fe40003f28000 */
[----:B------:R-:W-:Y:S02]  /*0650*/  P2R R19, PR, RZ, 0x8 ;  /* 0x00000008ff137803 */ /* 0x000fe40000000000 */
[----:B------:R-:W-:Y:S01]  /*0660*/  ISETP.NE.AND P3, PT, R13, RZ, PT ;  /* 0x000000ff0d00720c */ /* 0x000fe20003f65270 */
[----:B------:R-:W-:Y:S01]  /*0670*/  VIADD R13, R9, 0x1 ;  /* 0x00000001090d7836 */ /* 0x000fe20000000000 */
[----:B------:R-:W-:-:S07]  /*0680*/  FSETP.GEU.AND P6, PT, R21, R12, PT ;  /* 0x0000000c1500720b */ /* 0x000fce0003fce000 */
[----:B------:R-:W-:Y:S02]  /*0690*/  @!P1 SEL R12, R12, R21, !P6 ;  /* 0x000000150c0c9207 */ /* 0x000fe40007000000 */
[----:B------:R-:W-:-:S04]  /*06a0*/  ISETP.GE.U32.AND P1, PT, R13, 0x4, PT ;  /* 0x000000040d00780c */ /* 0x000fc80003f26070 */
[----:B------:R-:W-:-:S04]  /*06b0*/  ISETP.GT.AND P1, PT, R2, -0x1, !P1 ;  /* 0xffffffff0200780c */ /* 0x000fc80004f24270 */
[----:B------:R-:W-:Y:S01]  /*06c0*/  ISETP.LT.AND P2, PT, R3, 0x7800, P1 ;  /* 0x000078000300780c */ /* 0x000fe20000f41270 */
[----:B------:R-:W-:Y:S01]  /*06d0*/  VIADD R11, R7, 0x1e00 ;  /* 0x00001e00070b7836 */ /* 0x000fe20000000000 */
[----:B------:R-:W-:-:S03]  /*06e0*/  CS2R R8, SRZ ;  /* 0x0000000000087805 */ /* 0x000fc6000001ff00 */
[----:B------:R-:W-:-:S08]  /*06f0*/  IMAD.WIDE R10, R11, 0x4, R4 ;  /* 0x000000040b0a7825 */ /* 0x000fd000078e0204 */
[----:B------:R1:W2:Y:S01]  /*0700*/  @P2 LDG.E.64 R8, desc[UR4][R10.64] ;  /* 0x000000040a082981 */ /* 0x0002a2000c1e1b00 */
[----:B------:R-:W-:Y:S01]  /*0710*/  P2R R14, PR, RZ, 0x40 ;  /* 0x00000040ff0e7803 */ /* 0x000fe20000000000 */
[----:B-1----:R-:W-:-:S04]  /*0720*/  VIADD R11, R7, 0x1fe0 ;  /* 0x00001fe0070b7836 */ /* 0x002fc80000000000 */
[----:B------:R-:W-:Y:S01]  /*0730*/  IMAD.WIDE R10, R11, 0x4, R4 ;  /* 0x000000040b0a7825 */ /* 0x000fe200078e0204 */
[----:B--2---:R-:W-:-:S04]  /*0740*/  SEL R15, R9, 0xff800000, P2 ;  /* 0xff800000090f7807 */ /* 0x004fc80001000000 */
[-C--:B------:R-:W-:Y:S02]  /*0750*/  FSETP.NAN.AND P6, PT, R15, R15.reuse, PT ;  /* 0x0000000f0f00720b */ /* 0x080fe40003fc8000 */
[----:B------:R-:W-:Y:S02]  /*0760*/  FSETP.GEU.AND P1, PT, R23, R15, PT ;  /* 0x0000000f1700720b */ /* 0x000fe40003f2e000 */
[----:B------:R-:W-:-:S09]  /*0770*/  SEL R2, R8, 0xff800000, P2 ;  /* 0xff80000008027807 */ /* 0x000fd20001000000 */
[----:B------:R-:W-:Y:S02]  /*0780*/  @!P6 SEL R15, R15, R23, !P1 ;  /* 0x000000170f0fe207 */ /* 0x000fe40004800000 */
[-C--:B------:R-:W-:Y:S02]  /*0790*/  FSETP.NAN.AND P6, PT, R2, R2.reuse, PT ;  /* 0x000000020200720b */ /* 0x080fe40003fc8000 */
[----:B------:R-:W-:Y:S02]  /*07a0*/  SEL R9, RZ, 0x1, !P5 ;  /* 0x00000001ff097807 */ /* 0x000fe40006800000 */
[----:B------:R-:W-:-:S09]  /*07b0*/  FSETP.GEU.AND P5, PT, R12, R2, PT ;  /* 0x000000020c00720b */ /* 0x000fd20003fae000 */
[----:B------:R-:W-:Y:S02]  /*07c0*/  @!P6 SEL R2, R2, R12, !P5 ;  /* 0x0000000c0202e207 */ /* 0x000fe40006800000 */
[----:B------:R-:W-:Y:S02]  /*07d0*/  ISETP.NE.AND P6, PT, R18, RZ, PT ;  /* 0x000000ff1200720c */ /* 0x000fe40003fc5270 */
[----:B------:R-:W-:Y:S02]  /*07e0*/  SEL R18, R9, 0x2, P4 ;  /* 0x0000000209127807 */ /* 0x000fe40002000000 */
[----:B------:R-:W-:-:S06]  /*07f0*/  CS2R R8, SRZ ;  /* 0x0000000000087805 */ /* 0x000fcc000001ff00 */
[----:B------:R-:W2:Y:S01]  /*0800*/  @P2 LDG.E.64 R8, desc[UR4][R10.64] ;  /* 0x000000040a082981 */ /* 0x000ea2000c1e1b00 */
[----:B------:R-:W-:Y:S02]  /*0810*/  SEL R20, R20, 0x2, P6 ;  /* 0x0000000214147807 */ /* 0x000fe40003000000 */
[----:B------:R-:W-:Y:S02]  /*0820*/  LOP3.LUT R0, R13, R0, RZ, 0xfc, !PT ;  /* 0x000000000d007212 */ /* 0x000fe400078efcff */
[----:B------:R-:W-:Y:S02]  /*0830*/  SEL R20, R20, 0x3, P0 ;  /* 0x0000000314147807 */ /* 0x000fe40000000000 */
[----:B------:R-:W-:Y:S02]  /*0840*/  ISETP.NE.AND P0, PT, R6, RZ, PT ;  /* 0x000000ff0600720c */ /* 0x000fe40003f05270 */
[----:B--2---:R-:W-:-:S04]  /*0850*/  SEL R12, R9, 0xff800000, P2 ;  /* 0xff800000090c7807 */ /* 0x004fc80001000000 */
[-C--:B------:R-:W-:Y:S02]  /*0860*/  FSETP.NAN.AND P4, PT, R12, R12.reuse, PT ;  /* 0x0000000c0c00720b */ /* 0x080fe40003f88000 */
[----:B------:R-:W-:Y:S02]  /*0870*/  SEL R9, R8, 0xff800000, P2 ;  /* 0xff80000008097807 */ /* 0x000fe40001000000 */
[----:B------:R-:W-:Y:S02]  /*0880*/  ISETP.NE.AND P2, PT, R16, RZ, PT ;  /* 0x000000ff1000720c */ /* 0x000fe40003f45270 */
[----:B------:R-:W-:Y:S02]  /*0890*/  FSETP.GEU.AND P6, PT, R15, R12, PT ;  /* 0x0000000c0f00720b */ /* 0x000fe40003fce000 */
[----:B------:R-:W-:Y:S02]  /*08a0*/  SEL R18, R18, 0x3, P2 ;  /* 0x0000000312127807 */ /* 0x000fe40001000000 */
[----:B------:R-:W-:-:S03]  /*08b0*/  ISETP.LT.U32.AND P2, PT, R0, 0x4, !P0 ;  /* 0x000000040000780c */ /* 0x000fc60004741070 */
[----:B------:R-:W-:Y:S01]  /*08c0*/  @!P4 SEL R12, R12, R15, !P6 ;  /* 0x0000000f0c0cc207 */ /* 0x000fe20007000000 */
[----:B------:R-:W-:Y:S01]  /*08d0*/  VIADD R15, R7, 0x21c0 ;  /* 0x000021c0070f7836 */ /* 0x000fe20000000000 */
[----:B------:R-:W-:Y:S01]  /*08e0*/  ISETP.NE.AND P4, PT, R14, RZ, PT ;  /* 0x000000ff0e00720c */ /* 0x000fe20003f85270 */
[----:B------:R-:W1:Y:S02]  /*08f0*/  LDC.64 R6, c[0x0][0x218] ;  /* 0x00008600ff067b82 */ /* 0x000e640000000a00 */
[----:B------:R-:W-:Y:S01]  /*0900*/  IMAD.WIDE R14, R15, 0x4, R4 ;  /* 0x000000040f0e7825 */ /* 0x000fe200078e0204 */
[----:B------:R-:W-:-:S06]  /*0910*/  CS2R R4, SRZ ;  /* 0x0000000000047805 */ /* 0x000fcc000001ff00 */
[----:B------:R-:W2:Y:S01]  /*0920*/  @P2 LDG.E.64 R4, desc[UR4][R14.64] ;  /* 0x000000040e042981 */ /* 0x000ea2000c1e1b00 */
[----:B------:R-:W-:Y:S02]  /*0930*/  SEL R18, R18, 0x4, P3 ;  /* 0x0000000412127807 */ /* 0x000fe40001800000 */
[----:B------:R-:W-:Y:S02]  /*0940*/  ISETP.NE.AND P3, PT, R19, RZ, PT ;  /* 0x000000ff1300720c */ /* 0x000fe40003f65270 */
[----:B------:R-:W-:-:S04]  /*0950*/  SEL R18, R18, 0x5, P4 ;  /* 0x0000000512127807 */ /* 0x000fc80002000000 */
[----:B------:R-:W-:Y:S02]  /*0960*/  SEL R18, R18, 0x6, P5 ;  /* 0x0000000612127807 */ /* 0x000fe40002800000 */
[----:B------:R-:W-:-:S04]  /*0970*/  FSETP.GEU.AND P5, PT, R2, R9, PT ;  /* 0x000000090200720b */ /* 0x000fc80003fae000 */
[----:B------:R-:W-:Y:S01]  /*0980*/  SEL R18, R18, 0x7, P5 ;  /* 0x0000000712127807 */ /* 0x000fe20002800000 */
[----:B-1----:R-:W-:Y:S01]  /*0990*/  IMAD.WIDE R6, R3, 0x4, R6 ;  /* 0x0000000403067825 */ /* 0x002fe200078e0206 */
[----:B--2---:R-:W-:Y:S02]  /*09a0*/  SEL R4, R4, 0xff800000, P2 ;  /* 0xff80000004047807 */ /* 0x004fe40001000000 */
[----:B------:R-:W-:Y:S02]  /*09b0*/  SEL R5, R5, 0xff800000, P2 ;  /* 0xff80000005057807 */ /* 0x000fe40001000000 */
[----:B------:R-:W-:-:S04]  /*09c0*/  ISETP.NE.AND P2, PT, R17, RZ, PT ;  /* 0x000000ff1100720c */ /* 0x000fc80003f45270 */
[----:B------:R-:W-:Y:S02]  /*09d0*/  SEL R20, R20, 0x4, P2 ;  /* 0x0000000414147807 */ /* 0x000fe40001000000 */
[----:B------:R-:W-:Y:S02]  /*09e0*/  FSETP.NAN.AND P2, PT, R9, R9, PT ;  /* 0x000000090900720b */ /* 0x000fe40003f48000 */
[----:B------:R-:W-:Y:S02]  /*09f0*/  SEL R20, R20, 0x5, P3 ;  /* 0x0000000514147807 */ /* 0x000fe40001800000 */
[----:B------:R-:W-:Y:S02]  /*0a00*/  FSETP.NAN.AND P3, PT, R5, R5, PT ;  /* 0x000000050500720b */ /* 0x000fe40003f68000 */
[----:B------:R-:W-:Y:S02]  /*0a10*/  FSETP.NAN.AND P4, PT, R4, R4, PT ;  /* 0x000000040400720b */ /* 0x000fe40003f88000 */
[----:B------:R-:W-:-:S05]  /*0a20*/  SEL R20, R20, 0x6, P1 ;  /* 0x0000000614147807 */ /* 0x000fca0000800000 */
[----:B------:R-:W-:Y:S02]  /*0a30*/  @!P2 SEL R9, R9, R2, !P5 ;  /* 0x000000020909a207 */ /* 0x000fe40006800000 */
[----:B------:R-:W-:Y:S02]  /*0a40*/  FSETP.GEU.AND P1, PT, R12, R5, PT ;  /* 0x000000050c00720b */ /* 0x000fe40003f2e000 */
[----:B------:R-:W-:Y:S02]  /*0a50*/  FSETP.GEU.AND P2, PT, R9, R4, PT ;  /* 0x000000040900720b */ /* 0x000fe40003f4e000 */
[----:B------:R-:W-:Y:S02]  /*0a60*/  SEL R20, R20, 0x7, P6 ;  /* 0x0000000714147807 */ /* 0x000fe40003000000 */
[----:B------:R-:W-:Y:S02]  /*0a70*/  SEL R0, R18, 0x8, P2 ;  /* 0x0000000812007807 */ /* 0x000fe40001000000 */
[----:B------:R-:W-:-:S02]  /*0a80*/  @!P3 SEL R5, R5, R12, !P1 ;  /* 0x0000000c0505b207 */ /* 0x000fc40004800000 */
[----:B------:R-:W-:Y:S02]  /*0a90*/  @!P4 SEL R4, R4, R9, !P2 ;  /* 0x000000090404c207 */ /* 0x000fe40005000000 */
[----:B------:R-:W-:Y:S02]  /*0aa0*/  IADD3 R2, P2, R3, UR6, RZ ;  /* 0x0000000603027c10 */ /* 0x000fe4000ff5e0ff */
[----:B------:R-:W-:Y:S02]  /*0ab0*/  SEL R9, R20, 0x8, P1 ;  /* 0x0000000814097807 */ /* 0x000fe40000800000 */
[----:B------:R-:W-:Y:S01]  /*0ac0*/  LOP3.LUT R0, R0, 0xff, RZ, 0xc0, !PT ;  /* 0x000000ff00007812 */ /* 0x000fe200078ec0ff */
[----:B------:R1:W-:Y:S01]  /*0ad0*/  @!P0 STG.E.64 desc[UR4][R6.64], R4 ;  /* 0x0000000406008986 */ /* 0x0003e2000c101b04 */
[----:B------:R-:W-:-:S03]  /*0ae0*/  LEA.HI.X.SX32 R3, R3, UR7, 0x1, P2 ;  /* 0x0000000703037c11 */ /* 0x000fc600090f0eff */
[----:B------:R-:W-:Y:S01]  /*0af0*/  IMAD R9, R9, 0x100, R0 ;  /* 0x0000010009097824 */ /* 0x000fe200078e0200 */
[----:B------:R-:W-:Y:S06]  /*0b00*/  @P0 EXIT ;  /* 0x000000000000094d */ /* 0x000fec0003800000 */
[----:B------:R-:W-:Y:S01]  /*0b10*/  STG.E.U16 desc[UR4][R2.64], R9 ;  /* 0x0000000902007986 */ /* 0x000fe2000c101504 */
[----:B------:R-:W-:Y:S05]  /*0b20*/  EXIT ;  /* 0x000000000000794d */ /* 0x000fea0003800000 */
.L_x_0:
[----:B------:R-:W-:-:S00]  /*0b30*/  BRA `(.L_x_0) ;  /* 0xfffffffc00fc7947 */ /* 0x000fc0000383ffff */
[----:B------:R-:W-:-:S00]  /*0b40*/  NOP ;  /* 0x0000000000007918 */ /* 0x000fc00000000000 */
        /* <DEDUP_REMOVED lines=11> */
.L_x_1:


//--------------------- .nv.constant0.triton_poi_fused_max_pool2d_with_indices_36 --------------------------
	.section	.nv.constant0.triton_poi_fused_max_pool2d_with_indices_36,"a",@progbits
	.sectionflags	@""
	.align	4
.nv.constant0.triton_poi_fused_max_pool2d_with_indices_36:
	.zero		556
